//
// Generated by NVIDIA NVVM Compiler
//
// Compiler Build ID: CL-36424714
// Cuda compilation tools, release 13.0, V13.0.88
// Based on NVVM 20.0.0
//

.version 9.0
.target sm_100
.address_size 64

	// .globl	_Z13float2HalfVecPfP6__halfi

.visible .entry _Z13float2HalfVecPfP6__halfi(
	.param .u64 .ptr .align 1 _Z13float2HalfVecPfP6__halfi_param_0,
	.param .u64 .ptr .align 1 _Z13float2HalfVecPfP6__halfi_param_1,
	.param .u32 _Z13float2HalfVecPfP6__halfi_param_2
)
{
	.reg .pred 	%p<7>;
	.reg .b16 	%rs<6>;
	.reg .b32 	%r<31>;
	.reg .b32 	%f<6>;
	.reg .b64 	%rd<21>;

	ld.param.u64 	%rd3, [_Z13float2HalfVecPfP6__halfi_param_0];
	ld.param.u64 	%rd4, [_Z13float2HalfVecPfP6__halfi_param_1];
	ld.param.u32 	%r12, [_Z13float2HalfVecPfP6__halfi_param_2];
	cvta.to.global.u64 	%rd1, %rd4;
	cvta.to.global.u64 	%rd2, %rd3;
	mov.u32 	%r13, %ntid.x;
	mov.u32 	%r14, %ctaid.x;
	mov.u32 	%r15, %tid.x;
	mad.lo.s32 	%r29, %r13, %r14, %r15;
	mov.u32 	%r16, %nctaid.x;
	mul.lo.s32 	%r2, %r16, %r13;
	setp.ge.s32 	%p1, %r29, %r12;
	@%p1 bra 	$L__BB0_7;
	add.s32 	%r17, %r29, %r2;
	max.s32 	%r18, %r12, %r17;
	setp.lt.s32 	%p2, %r17, %r12;
	selp.u32 	%r19, 1, 0, %p2;
	add.s32 	%r20, %r17, %r19;
	sub.s32 	%r21, %r18, %r20;
	div.u32 	%r22, %r21, %r2;
	add.s32 	%r3, %r22, %r19;
	and.b32  	%r23, %r3, 3;
	setp.eq.s32 	%p3, %r23, 3;
	@%p3 bra 	$L__BB0_4;
	add.s32 	%r24, %r3, 1;
	and.b32  	%r25, %r24, 3;
	neg.s32 	%r27, %r25;
$L__BB0_3:
	.pragma "nounroll";
	mul.wide.s32 	%rd5, %r29, 2;
	add.s64 	%rd6, %rd1, %rd5;
	mul.wide.s32 	%rd7, %r29, 4;
	add.s64 	%rd8, %rd2, %rd7;
	ld.global.f32 	%f1, [%rd8];
	// begin inline asm
	{  cvt.rn.f16.f32 %rs1, %f1;}

	// end inline asm
	st.global.u16 	[%rd6], %rs1;
	add.s32 	%r29, %r29, %r2;
	add.s32 	%r27, %r27, 1;
	setp.ne.s32 	%p4, %r27, 0;
	@%p4 bra 	$L__BB0_3;
$L__BB0_4:
	setp.lt.u32 	%p5, %r3, 3;
	@%p5 bra 	$L__BB0_7;
	mul.wide.s32 	%rd13, %r2, 4;
	mul.wide.s32 	%rd15, %r2, 2;
	shl.b32 	%r26, %r2, 2;
$L__BB0_6:
	mul.wide.s32 	%rd9, %r29, 4;
	add.s64 	%rd10, %rd2, %rd9;
	ld.global.f32 	%f2, [%rd10];
	// begin inline asm
	{  cvt.rn.f16.f32 %rs2, %f2;}

	// end inline asm
	mul.wide.s32 	%rd11, %r29, 2;
	add.s64 	%rd12, %rd1, %rd11;
	st.global.u16 	[%rd12], %rs2;
	add.s64 	%rd14, %rd10, %rd13;
	ld.global.f32 	%f3, [%rd14];
	// begin inline asm
	{  cvt.rn.f16.f32 %rs3, %f3;}

	// end inline asm
	add.s64 	%rd16, %rd12, %rd15;
	st.global.u16 	[%rd16], %rs3;
	add.s64 	%rd17, %rd14, %rd13;
	ld.global.f32 	%f4, [%rd17];
	// begin inline asm
	{  cvt.rn.f16.f32 %rs4, %f4;}

	// end inline asm
	add.s64 	%rd18, %rd16, %rd15;
	st.global.u16 	[%rd18], %rs4;
	add.s64 	%rd19, %rd17, %rd13;
	ld.global.f32 	%f5, [%rd19];
	// begin inline asm
	{  cvt.rn.f16.f32 %rs5, %f5;}

	// end inline asm
	add.s64 	%rd20, %rd18, %rd15;
	st.global.u16 	[%rd20], %rs5;
	add.s32 	%r29, %r26, %r29;
	setp.lt.s32 	%p6, %r29, %r12;
	@%p6 bra 	$L__BB0_6;
$L__BB0_7:
	ret;

}
	// .globl	_Z13half2FloatVecP6__halfPfi
.visible .entry _Z13half2FloatVecP6__halfPfi(
	.param .u64 .ptr .align 1 _Z13half2FloatVecP6__halfPfi_param_0,
	.param .u64 .ptr .align 1 _Z13half2FloatVecP6__halfPfi_param_1,
	.param .u32 _Z13half2FloatVecP6__halfPfi_param_2
)
{
	.reg .pred 	%p<7>;
	.reg .b16 	%rs<6>;
	.reg .b32 	%r<31>;
	.reg .b32 	%f<6>;
	.reg .b64 	%rd<21>;

	ld.param.u64 	%rd3, [_Z13half2FloatVecP6__halfPfi_param_0];
	ld.param.u64 	%rd4, [_Z13half2FloatVecP6__halfPfi_param_1];
	ld.param.u32 	%r12, [_Z13half2FloatVecP6__halfPfi_param_2];
	cvta.to.global.u64 	%rd1, %rd4;
	cvta.to.global.u64 	%rd2, %rd3;
	mov.u32 	%r13, %ntid.x;
	mov.u32 	%r14, %ctaid.x;
	mov.u32 	%r15, %tid.x;
	mad.lo.s32 	%r29, %r13, %r14, %r15;
	mov.u32 	%r16, %nctaid.x;
	mul.lo.s32 	%r2, %r16, %r13;
	setp.ge.s32 	%p1, %r29, %r12;
	@%p1 bra 	$L__BB1_7;
	add.s32 	%r17, %r29, %r2;
	max.s32 	%r18, %r12, %r17;
	setp.lt.s32 	%p2, %r17, %r12;
	selp.u32 	%r19, 1, 0, %p2;
	add.s32 	%r20, %r17, %r19;
	sub.s32 	%r21, %r18, %r20;
	div.u32 	%r22, %r21, %r2;
	add.s32 	%r3, %r22, %r19;
	and.b32  	%r23, %r3, 3;
	setp.eq.s32 	%p3, %r23, 3;
	@%p3 bra 	$L__BB1_4;
	add.s32 	%r24, %r3, 1;
	and.b32  	%r25, %r24, 3;
	neg.s32 	%r27, %r25;
$L__BB1_3:
	.pragma "nounroll";
	mul.wide.s32 	%rd5, %r29, 4;
	add.s64 	%rd6, %rd1, %rd5;
	mul.wide.s32 	%rd7, %r29, 2;
	add.s64 	%rd8, %rd2, %rd7;
	ld.global.u16 	%rs1, [%rd8];
	// begin inline asm
	{  cvt.f32.f16 %f1, %rs1;}

	// end inline asm
	st.global.f32 	[%rd6], %f1;
	add.s32 	%r29, %r29, %r2;
	add.s32 	%r27, %r27, 1;
	setp.ne.s32 	%p4, %r27, 0;
	@%p4 bra 	$L__BB1_3;
$L__BB1_4:
	setp.lt.u32 	%p5, %r3, 3;
	@%p5 bra 	$L__BB1_7;
	mul.wide.s32 	%rd13, %r2, 2;
	mul.wide.s32 	%rd15, %r2, 4;
	shl.b32 	%r26, %r2, 2;
$L__BB1_6:
	mul.wide.s32 	%rd9, %r29, 2;
	add.s64 	%rd10, %rd2, %rd9;
	ld.global.u16 	%rs2, [%rd10];
	// begin inline asm
	{  cvt.f32.f16 %f2, %rs2;}

	// end inline asm
	mul.wide.s32 	%rd11, %r29, 4;
	add.s64 	%rd12, %rd1, %rd11;
	st.global.f32 	[%rd12], %f2;
	add.s64 	%rd14, %rd10, %rd13;
	ld.global.u16 	%rs3, [%rd14];
	// begin inline asm
	{  cvt.f32.f16 %f3, %rs3;}

	// end inline asm
	add.s64 	%rd16, %rd12, %rd15;
	st.global.f32 	[%rd16], %f3;
	add.s64 	%rd17, %rd14, %rd13;
	ld.global.u16 	%rs4, [%rd17];
	// begin inline asm
	{  cvt.f32.f16 %f4, %rs4;}

	// end inline asm
	add.s64 	%rd18, %rd16, %rd15;
	st.global.f32 	[%rd18], %f4;
	add.s64 	%rd19, %rd17, %rd13;
	ld.global.u16 	%rs5, [%rd19];
	// begin inline asm
	{  cvt.f32.f16 %f5, %rs5;}

	// end inline asm
	add.s64 	%rd20, %rd18, %rd15;
	st.global.f32 	[%rd20], %f5;
	add.s32 	%r29, %r26, %r29;
	setp.lt.s32 	%p6, %r29, %r12;
	@%p6 bra 	$L__BB1_6;
$L__BB1_7:
	ret;

}
	// .globl	_Z14compute_int8_4iPiS_S_
.visible .entry _Z14compute_int8_4iPiS_S_(
	.param .u32 _Z14compute_int8_4iPiS_S__param_0,
	.param .u64 .ptr .align 1 _Z14compute_int8_4iPiS_S__param_1,
	.param .u64 .ptr .align 1 _Z14compute_int8_4iPiS_S__param_2,
	.param .u64 .ptr .align 1 _Z14compute_int8_4iPiS_S__param_3
)
{
	.reg .pred 	%p<3>;
	.reg .b32 	%r<15>;
	.reg .b64 	%rd<11>;

	ld.param.u32 	%r6, [_Z14compute_int8_4iPiS_S__param_0];
	ld.param.u64 	%rd4, [_Z14compute_int8_4iPiS_S__param_1];
	ld.param.u64 	%rd5, [_Z14compute_int8_4iPiS_S__param_2];
	ld.param.u64 	%rd6, [_Z14compute_int8_4iPiS_S__param_3];
	mov.u32 	%r1, %ntid.x;
	mov.u32 	%r7, %ctaid.x;
	mov.u32 	%r8, %tid.x;
	mad.lo.s32 	%r14, %r1, %r7, %r8;
	setp.ge.s32 	%p1, %r14, %r6;
	@%p1 bra 	$L__BB2_3;
	mov.u32 	%r9, %nctaid.x;
	mul.lo.s32 	%r3, %r9, %r1;
	cvta.to.global.u64 	%rd1, %rd4;
	cvta.to.global.u64 	%rd2, %rd5;
	cvta.to.global.u64 	%rd3, %rd6;
$L__BB2_2:
	mul.wide.s32 	%rd7, %r14, 4;
	add.s64 	%rd8, %rd1, %rd7;
	ld.global.u32 	%r11, [%rd8];
	add.s64 	%rd9, %rd2, %rd7;
	ld.global.u32 	%r12, [%rd9];
	mov.b32 	%r13, 0;
	// begin inline asm
	dp4a.s32.s32 %r10, %r11, %r12, %r13;
	// end inline asm
	add.s64 	%rd10, %rd3, %rd7;
	st.global.u32 	[%rd10], %r10;
	add.s32 	%r14, %r14, %r3;
	setp.lt.s32 	%p2, %r14, %r6;
	@%p2 bra 	$L__BB2_2;
$L__BB2_3:
	ret;

}


// ===== COMPILED SASS (sm_100) =====

	.target	sm_100

	.elftype	@"ET_EXEC"


//--------------------- .note.nv.tkinfo           --------------------------
	.section	.note.nv.tkinfo,"",@"SHT_NOTE"
	.sectionflags	@"SHF_NOTE_NV_TKINFO"
	.tkinfo
        /*0018*/ 	.word	0x00000002
        /*0030*/ 	.string	""
        /*0030*/ 	.string	"ptxas"
        /*0030*/ 	.string	"Cuda compilation tools, release 13.0, V13.0.88"
        /*0030*/ 	.string	"Build cuda_13.0.r13.0/compiler.36424714_0"
        /*0030*/ 	.string	"-arch sm_100 -m 64 "



//--------------------- .note.nv.cuinfo           --------------------------
	.section	.note.nv.cuinfo,"",@"SHT_NOTE"
	.sectionflags	@"SHF_NOTE_NV_CUINFO"
        /*0018*/ 	.short	0x0002
        /*001a*/ 	.short	0x0064
        /*001c*/ 	.short	0x0082
	.zero		2


//--------------------- .nv.info                  --------------------------
	.section	.nv.info,"",@"SHT_CUDA_INFO"
	.align	4


	//----- nvinfo : EIATTR_REGCOUNT
	.align		4
        /*0000*/ 	.byte	0x04, 0x2f
        /*0002*/ 	.short	(.L_1 - .L_0)
	.align		4
.L_0:
        /*0004*/ 	.word	index@(_Z13float2HalfVecPfP6__halfi)
        /*0008*/ 	.word	0x00000014


	//----- nvinfo : EIATTR_FRAME_SIZE
	.align		4
.L_1:
        /*000c*/ 	.byte	0x04, 0x11
        /*000e*/ 	.short	(.L_3 - .L_2)
	.align		4
.L_2:
        /*0010*/ 	.word	index@(_Z13float2HalfVecPfP6__halfi)
        /*0014*/ 	.word	0x00000000


	//----- nvinfo : EIATTR_REGCOUNT
	.align		4
.L_3:
        /*0018*/ 	.byte	0x04, 0x2f
        /*001a*/ 	.short	(.L_5 - .L_4)
	.align		4
.L_4:
        /*001c*/ 	.word	index@(_Z13half2FloatVecP6__halfPfi)
        /*0020*/ 	.word	0x0000001c


	//----- nvinfo : EIATTR_FRAME_SIZE
	.align		4
.L_5:
        /*0024*/ 	.byte	0x04, 0x11
        /*0026*/ 	.short	(.L_7 - .L_6)
	.align		4
.L_6:
        /*0028*/ 	.word	index@(_Z13half2FloatVecP6__halfPfi)
        /*002c*/ 	.word	0x00000000


	//----- nvinfo : EIATTR_REGCOUNT
	.align		4
.L_7:
        /*0030*/ 	.byte	0x04, 0x2f
        /*0032*/ 	.short	(.L_9 - .L_8)
	.align		4
.L_8:
        /*0034*/ 	.word	index@(_Z14compute_int8_4iPiS_S_)
        /*0038*/ 	.word	0x00000012


	//----- nvinfo : EIATTR_FRAME_SIZE
	.align		4
.L_9:
        /*003c*/ 	.byte	0x04, 0x11
        /*003e*/ 	.short	(.L_11 - .L_10)
	.align		4
.L_10:
        /*0040*/ 	.word	index@(_Z14compute_int8_4iPiS_S_)
        /*0044*/ 	.word	0x00000000


	//----- nvinfo : EIATTR_MIN_STACK_SIZE
	.align		4
.L_11:
        /*0048*/ 	.byte	0x04, 0x12
        /*004a*/ 	.short	(.L_13 - .L_12)
	.align		4
.L_12:
        /*004c*/ 	.word	index@(_Z14compute_int8_4iPiS_S_)
        /*0050*/ 	.word	0x00000000


	//----- nvinfo : EIATTR_MIN_STACK_SIZE
	.align		4
.L_13:
        /*0054*/ 	.byte	0x04, 0x12
        /*0056*/ 	.short	(.L_15 - .L_14)
	.align		4
.L_14:
        /*0058*/ 	.word	index@(_Z13half2FloatVecP6__halfPfi)
        /*005c*/ 	.word	0x00000000


	//----- nvinfo : EIATTR_MIN_STACK_SIZE
	.align		4
.L_15:
        /*0060*/ 	.byte	0x04, 0x12
        /*0062*/ 	.short	(.L_17 - .L_16)
	.align		4
.L_16:
        /*0064*/ 	.word	index@(_Z13float2HalfVecPfP6__halfi)
        /*0068*/ 	.word	0x00000000
.L_17:


//--------------------- .nv.compat                --------------------------
	.section	.nv.compat,"",@"SHT_CUDA_COMPAT_INFO"
	.align	4
        /*0000*/ 	.byte	0x02, 0x09, 0x00, 0x00, 0x02, 0x02, 0x01, 0x00, 0x02, 0x05, 0x05, 0x00, 0x03, 0x07, 0x01, 0x01
        /*0010*/ 	.byte	0x02, 0x03, 0x00, 0x00, 0x02, 0x06, 0x01, 0x00, 0x04, 0x0b, 0x08, 0x00, 0x09, 0x00, 0x00, 0x00
        /*0020*/ 	.byte	0x00, 0x00, 0x00, 0x00


//--------------------- .nv.info._Z14compute_int8_4iPiS_S_ --------------------------
	.section	.nv.info._Z14compute_int8_4iPiS_S_,"",@"SHT_CUDA_INFO"
	.sectionflags	@""
	.align	4


	//----- nvinfo : EIATTR_CUDA_API_VERSION
	.align		4
        /*0000*/ 	.byte	0x04, 0x37
        /*0002*/ 	.short	(.L_19 - .L_18)
.L_18:
        /*0004*/ 	.word	0x00000082


	//----- nvinfo : EIATTR_KPARAM_INFO
	.align		4
.L_19:
        /*0008*/ 	.byte	0x04, 0x17
        /*000a*/ 	.short	(.L_21 - .L_20)
.L_20:
        /*000c*/ 	.word	0x00000000
        /*0010*/ 	.short	0x0003
        /*0012*/ 	.short	0x0018
        /*0014*/ 	.byte	0x00, 0xf5, 0x21, 0x00


	//----- nvinfo : EIATTR_KPARAM_INFO
	.align		4
.L_21:
        /*0018*/ 	.byte	0x04, 0x17
        /*001a*/ 	.short	(.L_23 - .L_22)
.L_22:
        /*001c*/ 	.word	0x00000000
        /*0020*/ 	.short	0x0002
        /*0022*/ 	.short	0x0010
        /*0024*/ 	.byte	0x00, 0xf5, 0x21, 0x00


	//----- nvinfo : EIATTR_KPARAM_INFO
	.align		4
.L_23:
        /*0028*/ 	.byte	0x04, 0x17
        /*002a*/ 	.short	(.L_25 - .L_24)
.L_24:
        /*002c*/ 	.word	0x00000000
        /*0030*/ 	.short	0x0001
        /*0032*/ 	.short	0x0008
        /*0034*/ 	.byte	0x00, 0xf5, 0x21, 0x00


	//----- nvinfo : EIATTR_KPARAM_INFO
	.align		4
.L_25:
        /*0038*/ 	.byte	0x04, 0x17
        /*003a*/ 	.short	(.L_27 - .L_26)
.L_26:
        /*003c*/ 	.word	0x00000000
        /*0040*/ 	.short	0x0000
        /*0042*/ 	.short	0x0000
        /*0044*/ 	.byte	0x00, 0xf0, 0x11, 0x00


	//----- nvinfo : EIATTR_SPARSE_MMA_MASK
	.align		4
.L_27:
        /*0048*/ 	.byte	0x03, 0x50
        /*004a*/ 	.short	0x0000


	//----- nvinfo : EIATTR_MAXREG_COUNT
	.align		4
        /*004c*/ 	.byte	0x03, 0x1b
        /*004e*/ 	.short	0x00ff


	//----- nvinfo : EIATTR_MERCURY_ISA_VERSION
	.align		4
        /*0050*/ 	.byte	0x03, 0x5f
        /*0052*/ 	.short	0x0101


	//----- nvinfo : EIATTR_VRC_CTA_INIT_COUNT
	.align		4
        /*0054*/ 	.byte	0x02, 0x4a
	.zero		1
	.zero		1


	//----- nvinfo : EIATTR_EXIT_INSTR_OFFSETS
	.align		4
        /*0058*/ 	.byte	0x04, 0x1c
        /*005a*/ 	.short	(.L_29 - .L_28)


	//   ....[0]....
.L_28:
        /*005c*/ 	.word	0x00000070


	//   ....[1]....
        /*0060*/ 	.word	0x00000180


	//----- nvinfo : EIATTR_CRS_STACK_SIZE
	.align		4
.L_29:
        /*0064*/ 	.byte	0x04, 0x1e
        /*0066*/ 	.short	(.L_31 - .L_30)
.L_30:
        /*0068*/ 	.word	0x00000000


	//----- nvinfo : EIATTR_CBANK_PARAM_SIZE
	.align		4
.L_31:
        /*006c*/ 	.byte	0x03, 0x19
        /*006e*/ 	.short	0x0020


	//----- nvinfo : EIATTR_PARAM_CBANK
	.align		4
        /*0070*/ 	.byte	0x04, 0x0a
        /*0072*/ 	.short	(.L_33 - .L_32)
	.align		4
.L_32:
        /*0074*/ 	.word	index@(.nv.constant0._Z14compute_int8_4iPiS_S_)
        /*0078*/ 	.short	0x0380
        /*007a*/ 	.short	0x0020


	//----- nvinfo : EIATTR_SW_WAR
	.align		4
.L_33:
        /*007c*/ 	.byte	0x04, 0x36
        /*007e*/ 	.short	(.L_35 - .L_34)
.L_34:
        /*0080*/ 	.word	0x00000008
.L_35:


//--------------------- .nv.info._Z13half2FloatVecP6__halfPfi --------------------------
	.section	.nv.info._Z13half2FloatVecP6__halfPfi,"",@"SHT_CUDA_INFO"
	.sectionflags	@""
	.align	4


	//----- nvinfo : EIATTR_CUDA_API_VERSION
	.align		4
        /*0000*/ 	.byte	0x04, 0x37
        /*0002*/ 	.short	(.L_37 - .L_36)
.L_36:
        /*0004*/ 	.word	0x00000082


	//----- nvinfo : EIATTR_KPARAM_INFO
	.align		4
.L_37:
        /*0008*/ 	.byte	0x04, 0x17
        /*000a*/ 	.short	(.L_39 - .L_38)
.L_38:
        /*000c*/ 	.word	0x00000000
        /*0010*/ 	.short	0x0002
        /*0012*/ 	.short	0x0010
        /*0014*/ 	.byte	0x00, 0xf0, 0x11, 0x00


	//----- nvinfo : EIATTR_KPARAM_INFO
	.align		4
.L_39:
        /*0018*/ 	.byte	0x04, 0x17
        /*001a*/ 	.short	(.L_41 - .L_40)
.L_40:
        /*001c*/ 	.word	0x00000000
        /*0020*/ 	.short	0x0001
        /*0022*/ 	.short	0x0008
        /*0024*/ 	.byte	0x00, 0xf5, 0x21, 0x00


	//----- nvinfo : EIATTR_KPARAM_INFO
	.align		4
.L_41:
        /*0028*/ 	.byte	0x04, 0x17
        /*002a*/ 	.short	(.L_43 - .L_42)
.L_42:
        /*002c*/ 	.word	0x00000000
        /*0030*/ 	.short	0x0000
        /*0032*/ 	.short	0x0000
        /*0034*/ 	.byte	0x00, 0xf5, 0x21, 0x00


	//----- nvinfo : EIATTR_SPARSE_MMA_MASK
	.align		4
.L_43:
        /*0038*/ 	.byte	0x03, 0x50
        /*003a*/ 	.short	0x0000


	//----- nvinfo : EIATTR_MAXREG_COUNT
	.align		4
        /*003c*/ 	.byte	0x03, 0x1b
        /*003e*/ 	.short	0x00ff


	//----- nvinfo : EIATTR_MERCURY_ISA_VERSION
	.align		4
        /*0040*/ 	.byte	0x03, 0x5f
        /*0042*/ 	.short	0x0101


	//----- nvinfo : EIATTR_VRC_CTA_INIT_COUNT
	.align		4
        /*0044*/ 	.byte	0x02, 0x4a
	.zero		1
	.zero		1


	//----- nvinfo : EIATTR_EXIT_INSTR_OFFSETS
	.align		4
        /*0048*/ 	.byte	0x04, 0x1c
        /*004a*/ 	.short	(.L_45 - .L_44)


	//   ....[0]....
.L_44:
        /*004c*/ 	.word	0x00000090


	//   ....[1]....
        /*0050*/ 	.word	0x00000390


	//   ....[2]....
        /*0054*/ 	.word	0x00000510


	//----- nvinfo : EIATTR_CRS_STACK_SIZE
	.align		4
.L_45:
        /*0058*/ 	.byte	0x04, 0x1e
        /*005a*/ 	.short	(.L_47 - .L_46)
.L_46:
        /*005c*/ 	.word	0x00000000


	//----- nvinfo : EIATTR_CBANK_PARAM_SIZE
	.align		4
.L_47:
        /*0060*/ 	.byte	0x03, 0x19
        /*0062*/ 	.short	0x0014


	//----- nvinfo : EIATTR_PARAM_CBANK
	.align		4
        /*0064*/ 	.byte	0x04, 0x0a
        /*0066*/ 	.short	(.L_49 - .L_48)
	.align		4
.L_48:
        /*0068*/ 	.word	index@(.nv.constant0._Z13half2FloatVecP6__halfPfi)
        /*006c*/ 	.short	0x0380
        /*006e*/ 	.short	0x0014


	//----- nvinfo : EIATTR_SW_WAR
	.align		4
.L_49:
        /*0070*/ 	.byte	0x04, 0x36
        /*0072*/ 	.short	(.L_51 - .L_50)
.L_50:
        /*0074*/ 	.word	0x00000008
.L_51:


//--------------------- .nv.info._Z13float2HalfVecPfP6__halfi --------------------------
	.section	.nv.info._Z13float2HalfVecPfP6__halfi,"",@"SHT_CUDA_INFO"
	.sectionflags	@""
	.align	4


	//----- nvinfo : EIATTR_CUDA_API_VERSION
	.align		4
        /*0000*/ 	.byte	0x04, 0x37
        /*0002*/ 	.short	(.L_53 - .L_52)
.L_52:
        /*0004*/ 	.word	0x00000082


	//----- nvinfo : EIATTR_KPARAM_INFO
	.align		4
.L_53:
        /*0008*/ 	.byte	0x04, 0x17
        /*000a*/ 	.short	(.L_55 - .L_54)
.L_54:
        /*000c*/ 	.word	0x00000000
        /*0010*/ 	.short	0x0002
        /*0012*/ 	.short	0x0010
        /*0014*/ 	.byte	0x00, 0xf0, 0x11, 0x00


	//----- nvinfo : EIATTR_KPARAM_INFO
	.align		4
.L_55:
        /*0018*/ 	.byte	0x04, 0x17
        /*001a*/ 	.short	(.L_57 - .L_56)
.L_56:
        /*001c*/ 	.word	0x00000000
        /*0020*/ 	.short	0x0001
        /*0022*/ 	.short	0x0008
        /*0024*/ 	.byte	0x00, 0xf5, 0x21, 0x00


	//----- nvinfo : EIATTR_KPARAM_INFO
	.align		4
.L_57:
        /*0028*/ 	.byte	0x04, 0x17
        /*002a*/ 	.short	(.L_59 - .L_58)
.L_58:
        /*002c*/ 	.word	0x00000000
        /*0030*/ 	.short	0x0000
        /*0032*/ 	.short	0x0000
        /*0034*/ 	.byte	0x00, 0xf5, 0x21, 0x00


	//----- nvinfo : EIATTR_SPARSE_MMA_MASK
	.align		4
.L_59:
        /*0038*/ 	.byte	0x03, 0x50
        /*003a*/ 	.short	0x0000


	//----- nvinfo : EIATTR_MAXREG_COUNT
	.align		4
        /*003c*/ 	.byte	0x03, 0x1b
        /*003e*/ 	.short	0x00ff


	//----- nvinfo : EIATTR_MERCURY_ISA_VERSION
	.align		4
        /*0040*/ 	.byte	0x03, 0x5f
        /*0042*/ 	.short	0x0101


	//----- nvinfo : EIATTR_VRC_CTA_INIT_COUNT
	.align		4
        /*0044*/ 	.byte	0x02, 0x4a
	.zero		1
	.zero		1


	//----- nvinfo : EIATTR_EXIT_INSTR_OFFSETS
	.align		4
        /*0048*/ 	.byte	0x04, 0x1c
        /*004a*/ 	.short	(.L_61 - .L_60)


	//   ....[0]....
.L_60:
        /*004c*/ 	.word	0x00000090


	//   ....[1]....
        /*0050*/ 	.word	0x00000390


	//   ....[2]....
        /*0054*/ 	.word	0x00000540


	//----- nvinfo : EIATTR_CRS_STACK_SIZE
	.align		4
.L_61:
        /*0058*/ 	.byte	0x04, 0x1e
        /*005a*/ 	.short	(.L_63 - .L_62)
.L_62:
        /*005c*/ 	.word	0x00000000


	//----- nvinfo : EIATTR_CBANK_PARAM_SIZE
	.align		4
.L_63:
        /*0060*/ 	.byte	0x03, 0x19
        /*0062*/ 	.short	0x0014


	//----- nvinfo : EIATTR_PARAM_CBANK
	.align		4
        /*0064*/ 	.byte	0x04, 0x0a
        /*0066*/ 	.short	(.L_65 - .L_64)
	.align		4
.L_64:
        /*0068*/ 	.word	index@(.nv.constant0._Z13float2HalfVecPfP6__halfi)
        /*006c*/ 	.short	0x0380
        /*006e*/ 	.short	0x0014


	//----- nvinfo : EIATTR_SW_WAR
	.align		4
.L_65:
        /*0070*/ 	.byte	0x04, 0x36
        /*0072*/ 	.short	(.L_67 - .L_66)
.L_66:
        /*0074*/ 	.word	0x00000008
.L_67:


//--------------------- .nv.callgraph             --------------------------
	.section	.nv.callgraph,"",@"SHT_CUDA_CALLGRAPH"
	.align	4
	.sectionentsize	8
	.align		4
        /*0000*/ 	.word	0x00000000
	.align		4
        /*0004*/ 	.word	0xffffffff
	.align		4
        /*0008*/ 	.word	0x00000000
	.align		4
        /*000c*/ 	.word	0xfffffffe
	.align		4
        /*0010*/ 	.word	0x00000000
	.align		4
        /*0014*/ 	.word	0xfffffffd
	.align		4
        /*0018*/ 	.word	0x00000000
	.align		4
        /*001c*/ 	.word	0xfffffffc


//--------------------- .text._Z14compute_int8_4iPiS_S_ --------------------------
	.section	.text._Z14compute_int8_4iPiS_S_,"ax",@progbits
	.align	128
        .global         _Z14compute_int8_4iPiS_S_
        .type           _Z14compute_int8_4iPiS_S_,@function
        .size           _Z14compute_int8_4iPiS_S_,(.L_x_12 - _Z14compute_int8_4iPiS_S_)
        .other          _Z14compute_int8_4iPiS_S_,@"STO_CUDA_ENTRY STV_DEFAULT"
_Z14compute_int8_4iPiS_S_:
.text._Z14compute_int8_4iPiS_S_:
[----:B------:R-:W-:Y:S01]  /*0000*/  LDC R1, c[0x0][0x37c] ;  /* 0x0000df00ff017b82 */ /* 0x000fe20000000800 */
[----:B------:R-:W0:Y:S01]  /*0010*/  S2R R0, SR_CTAID.X ;  /* 0x0000000000007919 */ /* 0x000e220000002500 */
[----:B------:R-:W0:Y:S01]  /*0020*/  LDCU UR4, c[0x0][0x360] ;  /* 0x00006c00ff0477ac */ /* 0x000e220008000800 */
[----:B------:R-:W0:Y:S01]  /*0030*/  S2R R3, SR_TID.X ;  /* 0x0000000000037919 */ /* 0x000e220000002100 */
[----:B------:R-:W1:Y:S01]  /*0040*/  LDCU UR8, c[0x0][0x380] ;  /* 0x00007000ff0877ac */ /* 0x000e620008000800 */
[----:B0-----:R-:W-:-:S05]  /*0050*/  IMAD R0, R0, UR4, R3 ;  /* 0x0000000400007c24 */ /* 0x001fca000f8e0203 */
[----:B-1----:R-:W-:-:S13]  /*0060*/  ISETP.GE.AND P0, PT, R0, UR8, PT ;  /* 0x0000000800007c0c */ /* 0x002fda000bf06270 */
[----:B------:R-:W-:Y:S05]  /*0070*/  @P0 EXIT ;  /* 0x000000000000094d */ /* 0x000fea0003800000 */
[----:B------:R-:W0:Y:S01]  /*0080*/  LDC.64 R8, c[0x0][0x388] ;  /* 0x0000e200ff087b82 */ /* 0x000e220000000a00 */
[----:B------:R-:W1:Y:S01]  /*0090*/  LDCU UR5, c[0x0][0x370] ;  /* 0x00006e00ff0577ac */ /* 0x000e620008000800 */
[----:B------:R-:W2:Y:S06]  /*00a0*/  LDCU.64 UR6, c[0x0][0x358] ;  /* 0x00006b00ff0677ac */ /* 0x000eac0008000a00 */
[----:B------:R-:W3:Y:S08]  /*00b0*/  LDC.64 R10, c[0x0][0x390] ;  /* 0x0000e400ff0a7b82 */ /* 0x000ef00000000a00 */
[----:B------:R-:W4:Y:S01]  /*00c0*/  LDC.64 R12, c[0x0][0x398] ;  /* 0x0000e600ff0c7b82 */ /* 0x000f220000000a00 */
[----:B-1----:R-:W-:-:S12]  /*00d0*/  UIMAD UR4, UR4, UR5, URZ ;  /* 0x00000005040472a4 */ /* 0x002fd8000f8e02ff */
.L_x_0:
[----:B0-----:R-:W-:-:S04]  /*00e0*/  IMAD.WIDE R2, R0, 0x4, R8 ;  /* 0x0000000400027825 */ /* 0x001fc800078e0208 */
[C---:B---3--:R-:W-:Y:S02]  /*00f0*/  IMAD.WIDE R4, R0.reuse, 0x4, R10 ;  /* 0x0000000400047825 */ /* 0x048fe400078e020a */
[----:B--2---:R-:W2:Y:S04]  /*0100*/  LDG.E R2, desc[UR6][R2.64] ;  /* 0x0000000602027981 */ /* 0x004ea8000c1e1900 */
[----:B------:R-:W2:Y:S01]  /*0110*/  LDG.E R5, desc[UR6][R4.64] ;  /* 0x0000000604057981 */ /* 0x000ea2000c1e1900 */
[C---:B-1--4-:R-:W-:Y:S01]  /*0120*/  IMAD.WIDE R6, R0.reuse, 0x4, R12 ;  /* 0x0000000400067825 */ /* 0x052fe200078e020c */
[----:B------:R-:W-:-:S04]  /*0130*/  IADD3 R0, PT, PT, R0, UR4, RZ ;  /* 0x0000000400007c10 */ /* 0x000fc8000fffe0ff */
[----:B------:R-:W-:Y:S01]  /*0140*/  ISETP.GE.AND P0, PT, R0, UR8, PT ;  /* 0x0000000800007c0c */ /* 0x000fe2000bf06270 */
[----:B--2---:R-:W-:-:S05]  /*0150*/  IDP.4A.S8.S8 R15, R2, R5, RZ ;  /* 0x00000005020f7226 */ /* 0x004fca00000006ff */
[----:B------:R1:W-:Y:S07]  /*0160*/  STG.E desc[UR6][R6.64], R15 ;  /* 0x0000000f06007986 */ /* 0x0003ee000c101906 */
[----:B------:R-:W-:Y:S05]  /*0170*/  @!P0 BRA `(.L_x_0) ;  /* 0xfffffffc00d88947 */ /* 0x000fea000383ffff */
[----:B------:R-:W-:Y:S05]  /*0180*/  EXIT ;  /* 0x000000000000794d */ /* 0x000fea0003800000 */
.L_x_1:
[----:B------:R-:W-:-:S00]  /*0190*/  BRA `(.L_x_1) ;  /* 0xfffffffc00fc7947 */ /* 0x000fc0000383ffff */
[----:B------:R-:W-:-:S00]  /*01a0*/  NOP ;  /* 0x0000000000007918 */ /* 0x000fc00000000000 */
        /* <DEDUP_REMOVED lines=13> */
.L_x_12:


//--------------------- .text._Z13half2FloatVecP6__halfPfi --------------------------
	.section	.text._Z13half2FloatVecP6__halfPfi,"ax",@progbits
	.align	128
        .global         _Z13half2FloatVecP6__halfPfi
        .type           _Z13half2FloatVecP6__halfPfi,@function
        .size           _Z13half2FloatVecP6__halfPfi,(.L_x_13 - _Z13half2FloatVecP6__halfPfi)
        .other          _Z13half2FloatVecP6__halfPfi,@"STO_CUDA_ENTRY STV_DEFAULT"
_Z13half2FloatVecP6__halfPfi:
.text._Z13half2FloatVecP6__halfPfi:
[----:B------:R-:W-:Y:S01]  /*0000*/  LDC R1, c[0x0][0x37c] ;  /* 0x0000df00ff017b82 */ /* 0x000fe20000000800 */
[----:B------:R-:W0:Y:S01]  /*0010*/  S2R R7, SR_CTAID.X ;  /* 0x0000000000077919 */ /* 0x000e220000002500 */
[----:B------:R-:W0:Y:S06]  /*0020*/  LDCU UR4, c[0x0][0x360] ;  /* 0x00006c00ff0477ac */ /* 0x000e2c0008000800 */
[----:B------:R-:W1:Y:S01]  /*0030*/  LDC R2, c[0x0][0x370] ;  /* 0x0000dc00ff027b82 */ /* 0x000e620000000800 */
[----:B------:R-:W0:Y:S01]  /*0040*/  S2R R0, SR_TID.X ;  /* 0x0000000000007919 */ /* 0x000e220000002100 */
[----:B------:R-:W2:Y:S01]  /*0050*/  LDCU UR6, c[0x0][0x390] ;  /* 0x00007200ff0677ac */ /* 0x000ea20008000800 */
[----:B0-----:R-:W-:-:S02]  /*0060*/  IMAD R7, R7, UR4, R0 ;  /* 0x0000000407077c24 */ /* 0x001fc4000f8e0200 */
[----:B-1----:R-:W-:-:S03]  /*0070*/  IMAD R0, R2, UR4, RZ ;  /* 0x0000000402007c24 */ /* 0x002fc6000f8e02ff */
[----:B--2---:R-:W-:-:S13]  /*0080*/  ISETP.GE.AND P0, PT, R7, UR6, PT ;  /* 0x0000000607007c0c */ /* 0x004fda000bf06270 */
[----:B------:R-:W-:Y:S05]  /*0090*/  @P0 EXIT ;  /* 0x000000000000094d */ /* 0x000fea0003800000 */
[----:B------:R-:W0:Y:S01]  /*00a0*/  I2F.U32.RP R8, R0 ;  /* 0x0000000000087306 */ /* 0x000e220000209000 */
[C---:B------:R-:W-:Y:S01]  /*00b0*/  IMAD.IADD R4, R0.reuse, 0x1, R7 ;  /* 0x0000000100047824 */ /* 0x040fe200078e0207 */
[----:B------:R-:W-:Y:S01]  /*00c0*/  IADD3 R9, PT, PT, RZ, -R0, RZ ;  /* 0x80000000ff097210 */ /* 0x000fe20007ffe0ff */
[----:B------:R-:W1:Y:S01]  /*00d0*/  LDCU.64 UR4, c[0x0][0x358] ;  /* 0x00006b00ff0477ac */ /* 0x000e620008000a00 */
[----:B------:R-:W-:Y:S01]  /*00e0*/  ISETP.NE.U32.AND P2, PT, R0, RZ, PT ;  /* 0x000000ff0000720c */ /* 0x000fe20003f45070 */
[----:B------:R-:W-:Y:S01]  /*00f0*/  BSSY.RECONVERGENT B0, `(.L_x_2) ;  /* 0x0000029000007945 */ /* 0x000fe20003800200 */
[C---:B------:R-:W-:Y:S02]  /*0100*/  ISETP.GE.AND P0, PT, R4.reuse, UR6, PT ;  /* 0x0000000604007c0c */ /* 0x040fe4000bf06270 */
[----:B------:R-:W-:Y:S02]  /*0110*/  VIMNMX R5, PT, PT, R4, UR6, !PT ;  /* 0x0000000604057c48 */ /* 0x000fe4000ffe0100 */
[----:B------:R-:W-:-:S04]  /*0120*/  SEL R6, RZ, 0x1, P0 ;  /* 0x00000001ff067807 */ /* 0x000fc80000000000 */
[----:B------:R-:W-:Y:S01]  /*0130*/  IADD3 R5, PT, PT, R5, -R4, -R6 ;  /* 0x8000000405057210 */ /* 0x000fe20007ffe806 */
[----:B0-----:R-:W0:Y:S02]  /*0140*/  MUFU.RCP R8, R8 ;  /* 0x0000000800087308 */ /* 0x001e240000001000 */
[----:B0-----:R-:W-:-:S06]  /*0150*/  IADD3 R2, PT, PT, R8, 0xffffffe, RZ ;  /* 0x0ffffffe08027810 */ /* 0x001fcc0007ffe0ff */
[----:B------:R0:W2:Y:S02]  /*0160*/  F2I.FTZ.U32.TRUNC.NTZ R3, R2 ;  /* 0x0000000200037305 */ /* 0x0000a4000021f000 */
[----:B0-----:R-:W-:Y:S02]  /*0170*/  HFMA2 R2, -RZ, RZ, 0, 0 ;  /* 0x00000000ff027431 */ /* 0x001fe400000001ff */
[----:B--2---:R-:W-:-:S04]  /*0180*/  IMAD R9, R9, R3, RZ ;  /* 0x0000000309097224 */ /* 0x004fc800078e02ff */
[----:B------:R-:W-:-:S06]  /*0190*/  IMAD.HI.U32 R8, R3, R9, R2 ;  /* 0x0000000903087227 */ /* 0x000fcc00078e0002 */
[----:B------:R-:W-:-:S05]  /*01a0*/  IMAD.HI.U32 R9, R8, R5, RZ ;  /* 0x0000000508097227 */ /* 0x000fca00078e00ff */
[----:B------:R-:W-:-:S05]  /*01b0*/  IADD3 R2, PT, PT, -R9, RZ, RZ ;  /* 0x000000ff09027210 */ /* 0x000fca0007ffe1ff */
[----:B------:R-:W-:Y:S02]  /*01c0*/  IMAD R5, R0, R2, R5 ;  /* 0x0000000200057224 */ /* 0x000fe400078e0205 */
[----:B------:R-:W0:Y:S03]  /*01d0*/  LDC.64 R2, c[0x0][0x388] ;  /* 0x0000e200ff027b82 */ /* 0x000e260000000a00 */
[----:B------:R-:W-:-:S13]  /*01e0*/  ISETP.GE.U32.AND P0, PT, R5, R0, PT ;  /* 0x000000000500720c */ /* 0x000fda0003f06070 */
[----:B------:R-:W-:Y:S01]  /*01f0*/  @P0 IMAD.IADD R5, R5, 0x1, -R0 ;  /* 0x0000000105050824 */ /* 0x000fe200078e0a00 */
[----:B------:R-:W-:-:S04]  /*0200*/  @P0 IADD3 R9, PT, PT, R9, 0x1, RZ ;  /* 0x0000000109090810 */ /* 0x000fc80007ffe0ff */
[----:B------:R-:W-:Y:S02]  /*0210*/  ISETP.GE.U32.AND P1, PT, R5, R0, PT ;  /* 0x000000000500720c */ /* 0x000fe40003f26070 */
[----:B------:R-:W2:Y:S11]  /*0220*/  LDC.64 R4, c[0x0][0x380] ;  /* 0x0000e000ff047b82 */ /* 0x000eb60000000a00 */
[----:B------:R-:W-:-:S02]  /*0230*/  @P1 IADD3 R9, PT, PT, R9, 0x1, RZ ;  /* 0x0000000109091810 */ /* 0x000fc40007ffe0ff */
[----:B------:R-:W-:-:S05]  /*0240*/  @!P2 LOP3.LUT R9, RZ, R0, RZ, 0x33, !PT ;  /* 0x00000000ff09a212 */ /* 0x000fca00078e33ff */
[----:B------:R-:W-:-:S05]  /*0250*/  IMAD.IADD R6, R6, 0x1, R9 ;  /* 0x0000000106067824 */ /* 0x000fca00078e0209 */
[C---:B------:R-:W-:Y:S02]  /*0260*/  LOP3.LUT R8, R6.reuse, 0x3, RZ, 0xc0, !PT ;  /* 0x0000000306087812 */ /* 0x040fe400078ec0ff */
[----:B------:R-:W-:Y:S02]  /*0270*/  ISETP.GE.U32.AND P1, PT, R6, 0x3, PT ;  /* 0x000000030600780c */ /* 0x000fe40003f26070 */
[----:B------:R-:W-:-:S13]  /*0280*/  ISETP.NE.AND P0, PT, R8, 0x3, PT ;  /* 0x000000030800780c */ /* 0x000fda0003f05270 */
[----:B01----:R-:W-:Y:S05]  /*0290*/  @!P0 BRA `(.L_x_3) ;  /* 0x0000000000388947 */ /* 0x003fea0003800000 */
[----:B------:R-:W0:Y:S01]  /*02a0*/  LDC.64 R14, c[0x0][0x380] ;  /* 0x0000e000ff0e7b82 */ /* 0x000e220000000a00 */
[----:B------:R-:W-:-:S04]  /*02b0*/  IADD3 R6, PT, PT, R6, 0x1, RZ ;  /* 0x0000000106067810 */ /* 0x000fc80007ffe0ff */
[----:B------:R-:W-:-:S03]  /*02c0*/  LOP3.LUT R6, R6, 0x3, RZ, 0xc0, !PT ;  /* 0x0000000306067812 */ /* 0x000fc600078ec0ff */
[----:B------:R-:W1:Y:S01]  /*02d0*/  LDC.64 R12, c[0x0][0x388] ;  /* 0x0000e200ff0c7b82 */ /* 0x000e620000000a00 */
[----:B------:R-:W-:-:S07]  /*02e0*/  IADD3 R6, PT, PT, -R6, RZ, RZ ;  /* 0x000000ff06067210 */ /* 0x000fce0007ffe1ff */
.L_x_4:
[----:B0-----:R-:W-:-:S06]  /*02f0*/  IMAD.WIDE R10, R7, 0x2, R14 ;  /* 0x00000002070a7825 */ /* 0x001fcc00078e020e */
[----:B---3--:R-:W3:Y:S01]  /*0300*/  LDG.E.U16 R10, desc[UR4][R10.64] ;  /* 0x000000040a0a7981 */ /* 0x008ee2000c1e1500 */
[----:B-1----:R-:W-:Y:S01]  /*0310*/  IMAD.WIDE R8, R7, 0x4, R12 ;  /* 0x0000000407087825 */ /* 0x002fe200078e020c */
[----:B------:R-:W-:-:S03]  /*0320*/  IADD3 R7, PT, PT, R0, R7, RZ ;  /* 0x0000000700077210 */ /* 0x000fc60007ffe0ff */
[----:B------:R-:W-:-:S05]  /*0330*/  VIADD R6, R6, 0x1 ;  /* 0x0000000106067836 */ /* 0x000fca0000000000 */
[----:B------:R-:W-:Y:S01]  /*0340*/  ISETP.NE.AND P0, PT, R6, RZ, PT ;  /* 0x000000ff0600720c */ /* 0x000fe20003f05270 */
[----:B---3--:R-:W-:-:S05]  /*0350*/  HADD2.F32 R17, -RZ, R10.H0_H0 ;  /* 0x2000000aff117230 */ /* 0x008fca0000004100 */
[----:B------:R3:W-:Y:S07]  /*0360*/  STG.E desc[UR4][R8.64], R17 ;  /* 0x0000001108007986 */ /* 0x0007ee000c101904 */
[----:B------:R-:W-:Y:S05]  /*0370*/  @P0 BRA `(.L_x_4) ;  /* 0xfffffffc00dc0947 */ /* 0x000fea000383ffff */
.L_x_3:
[----:B------:R-:W-:Y:S05]  /*0380*/  BSYNC.RECONVERGENT B0 ;  /* 0x0000000000007941 */ /* 0x000fea0003800200 */
.L_x_2:
[----:B------:R-:W-:Y:S05]  /*0390*/  @!P1 EXIT ;  /* 0x000000000000994d */ /* 0x000fea0003800000 */
.L_x_5:
[----:B-12---:R-:W-:-:S05]  /*03a0*/  IMAD.WIDE R14, R7, 0x2, R4 ;  /* 0x00000002070e7825 */ /* 0x006fca00078e0204 */
[----:B------:R-:W2:Y:S01]  /*03b0*/  LDG.E.U16 R6, desc[UR4][R14.64] ;  /* 0x000000040e067981 */ /* 0x000ea2000c1e1500 */
[----:B------:R-:W-:-:S04]  /*03c0*/  IMAD.WIDE R18, R7, 0x4, R2 ;  /* 0x0000000407127825 */ /* 0x000fc800078e0202 */
[----:B---3--:R-:W-:-:S04]  /*03d0*/  IMAD.WIDE R8, R0, 0x2, R14 ;  /* 0x0000000200087825 */ /* 0x008fc800078e020e */
[----:B--2---:R-:W-:-:S05]  /*03e0*/  HADD2.F32 R21, -RZ, R6.H0_H0 ;  /* 0x20000006ff157230 */ /* 0x004fca0000004100 */
[----:B------:R0:W-:Y:S04]  /*03f0*/  STG.E desc[UR4][R18.64], R21 ;  /* 0x0000001512007986 */ /* 0x0001e8000c101904 */
[----:B------:R-:W2:Y:S01]  /*0400*/  LDG.E.U16 R6, desc[UR4][R8.64] ;  /* 0x0000000408067981 */ /* 0x000ea2000c1e1500 */
[----:B------:R-:W-:-:S04]  /*0410*/  IMAD.WIDE R10, R0, 0x4, R18 ;  /* 0x00000004000a7825 */ /* 0x000fc800078e0212 */
[----:B------:R-:W-:-:S04]  /*0420*/  IMAD.WIDE R12, R0, 0x2, R8 ;  /* 0x00000002000c7825 */ /* 0x000fc800078e0208 */
[----:B--2---:R-:W-:-:S05]  /*0430*/  HADD2.F32 R23, -RZ, R6.H0_H0 ;  /* 0x20000006ff177230 */ /* 0x004fca0000004100 */
[----:B------:R1:W-:Y:S04]  /*0440*/  STG.E desc[UR4][R10.64], R23 ;  /* 0x000000170a007986 */ /* 0x0003e8000c101904 */
[----:B------:R-:W2:Y:S01]  /*0450*/  LDG.E.U16 R6, desc[UR4][R12.64] ;  /* 0x000000040c067981 */ /* 0x000ea2000c1e1500 */
[----:B------:R-:W-:-:S04]  /*0460*/  IMAD.WIDE R14, R0, 0x4, R10 ;  /* 0x00000004000e7825 */ /* 0x000fc800078e020a */
[----:B------:R-:W-:-:S04]  /*0470*/  IMAD.WIDE R16, R0, 0x2, R12 ;  /* 0x0000000200107825 */ /* 0x000fc800078e020c */
[----:B--2---:R-:W-:-:S05]  /*0480*/  HADD2.F32 R25, -RZ, R6.H0_H0 ;  /* 0x20000006ff197230 */ /* 0x004fca0000004100 */
[----:B------:R1:W-:Y:S04]  /*0490*/  STG.E desc[UR4][R14.64], R25 ;  /* 0x000000190e007986 */ /* 0x0003e8000c101904 */
[----:B------:R-:W0:Y:S01]  /*04a0*/  LDG.E.U16 R16, desc[UR4][R16.64] ;  /* 0x0000000410107981 */ /* 0x000e22000c1e1500 */
[C---:B------:R-:W-:Y:S01]  /*04b0*/  IMAD.WIDE R8, R0.reuse, 0x4, R14 ;  /* 0x0000000400087825 */ /* 0x040fe200078e020e */
[----:B------:R-:W-:-:S04]  /*04c0*/  LEA R7, R0, R7, 0x2 ;  /* 0x0000000700077211 */ /* 0x000fc800078e10ff */
[----:B------:R-:W-:Y:S01]  /*04d0*/  ISETP.GE.AND P0, PT, R7, UR6, PT ;  /* 0x0000000607007c0c */ /* 0x000fe2000bf06270 */
[----:B0-----:R-:W-:-:S05]  /*04e0*/  HADD2.F32 R19, -RZ, R16.H0_H0 ;  /* 0x20000010ff137230 */ /* 0x001fca0000004100 */
[----:B------:R1:W-:Y:S07]  /*04f0*/  STG.E desc[UR4][R8.64], R19 ;  /* 0x0000001308007986 */ /* 0x0003ee000c101904 */
[----:B------:R-:W-:Y:S05]  /*0500*/  @!P0 BRA `(.L_x_5) ;  /* 0xfffffffc00a48947 */ /* 0x000fea000383ffff */
[----:B------:R-:W-:Y:S05]  /*0510*/  EXIT ;  /* 0x000000000000794d */ /* 0x000fea0003800000 */
.L_x_6:
        /* <DEDUP_REMOVED lines=14> */
.L_x_13:


//--------------------- .text._Z13float2HalfVecPfP6__halfi --------------------------
	.section	.text._Z13float2HalfVecPfP6__halfi,"ax",@progbits
	.align	128
        .global         _Z13float2HalfVecPfP6__halfi
        .type           _Z13float2HalfVecPfP6__halfi,@function
        .size           _Z13float2HalfVecPfP6__halfi,(.L_x_14 - _Z13float2HalfVecPfP6__halfi)
        .other          _Z13float2HalfVecPfP6__halfi,@"STO_CUDA_ENTRY STV_DEFAULT"
_Z13float2HalfVecPfP6__halfi:
.text._Z13float2HalfVecPfP6__halfi:
        /* <DEDUP_REMOVED lines=11> */
[C---:B------:R-:W-:Y:S01]  /*00b0*/  IADD3 R4, PT, PT, R0.reuse, R7, RZ ;  /* 0x0000000700047210 */ /* 0x040fe20007ffe0ff */
[----:B------:R-:W-:Y:S01]  /*00c0*/  IMAD.MOV R9, RZ, RZ, -R0 ;  /* 0x000000ffff097224 */ /* 0x000fe200078e0a00 */
[----:B------:R-:W-:Y:S01]  /*00d0*/  ISETP.NE.U32.AND P2, PT, R0, RZ, PT ;  /* 0x000000ff0000720c */ /* 0x000fe20003f45070 */
[----:B------:R-:W1:Y:S01]  /*00e0*/  LDCU.64 UR4, c[0x0][0x358] ;  /* 0x00006b00ff0477ac */ /* 0x000e620008000a00 */
[C---:B------:R-:W-:Y:S01]  /*00f0*/  ISETP.GE.AND P0, PT, R4.reuse, UR6, PT ;  /* 0x0000000604007c0c */ /* 0x040fe2000bf06270 */
[----:B------:R-:W-:Y:S01]  /*0100*/  BSSY.RECONVERGENT B0, `(.L_x_7) ;  /* 0x0000028000007945 */ /* 0x000fe20003800200 */
[----:B------:R-:W-:Y:S02]  /*0110*/  VIMNMX R5, PT, PT, R4, UR6, !PT ;  /* 0x0000000604057c48 */ /* 0x000fe4000ffe0100 */
[----:B------:R-:W-:-:S04]  /*0120*/  SEL R6, RZ, 0x1, P0 ;  /* 0x00000001ff067807 */ /* 0x000fc80000000000 */
[----:B------:R-:W-:Y:S01]  /*0130*/  IADD3 R5, PT, PT, R5, -R4, -R6 ;  /* 0x8000000405057210 */ /* 0x000fe20007ffe806 */
[----:B0-----:R-:W0:Y:S02]  /*0140*/  MUFU.RCP R8, R8 ;  /* 0x0000000800087308 */ /* 0x001e240000001000 */
[----:B0-----:R-:W-:-:S06]  /*0150*/  VIADD R2, R8, 0xffffffe ;  /* 0x0ffffffe08027836 */ /* 0x001fcc0000000000 */
[----:B------:R0:W2:Y:S02]  /*0160*/  F2I.FTZ.U32.TRUNC.NTZ R3, R2 ;  /* 0x0000000200037305 */ /* 0x0000a4000021f000 */
[----:B0-----:R-:W-:Y:S02]  /*0170*/  IMAD.MOV.U32 R2, RZ, RZ, RZ ;  /* 0x000000ffff027224 */ /* 0x001fe400078e00ff */
[----:B--2---:R-:W-:-:S04]  /*0180*/  IMAD R9, R9, R3, RZ ;  /* 0x0000000309097224 */ /* 0x004fc800078e02ff */
[----:B------:R-:W-:-:S06]  /*0190*/  IMAD.HI.U32 R8, R3, R9, R2 ;  /* 0x0000000903087227 */ /* 0x000fcc00078e0002 */
[----:B------:R-:W-:-:S04]  /*01a0*/  IMAD.HI.U32 R9, R8, R5, RZ ;  /* 0x0000000508097227 */ /* 0x000fc800078e00ff */
[----:B------:R-:W-:-:S04]  /*01b0*/  IMAD.MOV R2, RZ, RZ, -R9 ;  /* 0x000000ffff027224 */ /* 0x000fc800078e0a09 */
[----:B------:R-:W-:Y:S02]  /*01c0*/  IMAD R5, R0, R2, R5 ;  /* 0x0000000200057224 */ /* 0x000fe400078e0205 */
[----:B------:R-:W0:Y:S03]  /*01d0*/  LDC.64 R2, c[0x0][0x388] ;  /* 0x0000e200ff027b82 */ /* 0x000e260000000a00 */
[----:B------:R-:W-:-:S13]  /*01e0*/  ISETP.GE.U32.AND P0, PT, R5, R0, PT ;  /* 0x000000000500720c */ /* 0x000fda0003f06070 */
[----:B------:R-:W-:Y:S01]  /*01f0*/  @P0 IADD3 R5, PT, PT, -R0, R5, RZ ;  /* 0x0000000500050210 */ /* 0x000fe20007ffe1ff */
[----:B------:R-:W-:-:S03]  /*0200*/  @P0 VIADD R9, R9, 0x1 ;  /* 0x0000000109090836 */ /* 0x000fc60000000000 */
[-C--:B------:R-:W-:Y:S02]  /*0210*/  ISETP.GE.U32.AND P1, PT, R5, R0.reuse, PT ;  /* 0x000000000500720c */ /* 0x080fe40003f26070 */
[----:B------:R-:W2:Y:S11]  /*0220*/  LDC.64 R4, c[0x0][0x380] ;  /* 0x0000e000ff047b82 */ /* 0x000eb60000000a00 */
[----:B------:R-:W-:Y:S01]  /*0230*/  @P1 VIADD R9, R9, 0x1 ;  /* 0x0000000109091836 */ /* 0x000fe20000000000 */
[----:B------:R-:W-:-:S04]  /*0240*/  @!P2 LOP3.LUT R9, RZ, R0, RZ, 0x33, !PT ;  /* 0x00000000ff09a212 */ /* 0x000fc800078e33ff */
[----:B------:R-:W-:-:S04]  /*0250*/  IADD3 R6, PT, PT, R6, R9, RZ ;  /* 0x0000000906067210 */ /* 0x000fc80007ffe0ff */
[C---:B------:R-:W-:Y:S02]  /*0260*/  LOP3.LUT R8, R6.reuse, 0x3, RZ, 0xc0, !PT ;  /* 0x0000000306087812 */ /* 0x040fe400078ec0ff */
[----:B------:R-:W-:Y:S02]  /*0270*/  ISETP.GE.U32.AND P1, PT, R6, 0x3, PT ;  /* 0x000000030600780c */ /* 0x000fe40003f26070 */
[----:B------:R-:W-:-:S13]  /*0280*/  ISETP.NE.AND P0, PT, R8, 0x3, PT ;  /* 0x000000030800780c */ /* 0x000fda0003f05270 */
[----:B01----:R-:W-:Y:S05]  /*0290*/  @!P0 BRA `(.L_x_8) ;  /* 0x0000000000388947 */ /* 0x003fea0003800000 */
[----:B------:R-:W0:Y:S01]  /*02a0*/  LDC.64 R8, c[0x0][0x380] ;  /* 0x0000e000ff087b82 */ /* 0x000e220000000a00 */
[----:B------:R-:W-:-:S05]  /*02b0*/  VIADD R6, R6, 0x1 ;  /* 0x0000000106067836 */ /* 0x000fca0000000000 */
[----:B------:R-:W-:Y:S02]  /*02c0*/  LOP3.LUT R6, R6, 0x3, RZ, 0xc0, !PT ;  /* 0x0000000306067812 */ /* 0x000fe400078ec0ff */
[----:B------:R-:W1:Y:S03]  /*02d0*/  LDC.64 R10, c[0x0][0x388] ;  /* 0x0000e200ff0a7b82 */ /* 0x000e660000000a00 */
[----:B------:R-:W-:-:S07]  /*02e0*/  IMAD.MOV R6, RZ, RZ, -R6 ;  /* 0x000000ffff067224 */ /* 0x000fce00078e0a06 */
.L_x_9:
[----:B0--3--:R-:W-:-:S06]  /*02f0*/  IMAD.WIDE R14, R7, 0x4, R8 ;  /* 0x00000004070e7825 */ /* 0x009fcc00078e0208 */
[----:B------:R-:W3:Y:S01]  /*0300*/  LDG.E R14, desc[UR4][R14.64] ;  /* 0x000000040e0e7981 */ /* 0x000ee2000c1e1900 */
[----:B-1----:R-:W-:Y:S01]  /*0310*/  IMAD.WIDE R12, R7, 0x2, R10 ;  /* 0x00000002070c7825 */ /* 0x002fe200078e020a */
[----:B------:R-:W-:-:S03]  /*0320*/  IADD3 R6, PT, PT, R6, 0x1, RZ ;  /* 0x0000000106067810 */ /* 0x000fc60007ffe0ff */
[----:B------:R-:W-:Y:S01]  /*0330*/  IMAD.IADD R7, R0, 0x1, R7 ;  /* 0x0000000100077824 */ /* 0x000fe200078e0207 */
[----:B------:R-:W-:Y:S02]  /*0340*/  ISETP.NE.AND P0, PT, R6, RZ, PT ;  /* 0x000000ff0600720c */ /* 0x000fe40003f05270 */
[----:B---3--:R-:W-:-:S05]  /*0350*/  F2FP.F16.F32.PACK_AB R15, RZ, R14 ;  /* 0x0000000eff0f723e */ /* 0x008fca00000000ff */
[----:B------:R3:W-:Y:S06]  /*0360*/  STG.E.U16 desc[UR4][R12.64], R15 ;  /* 0x0000000f0c007986 */ /* 0x0007ec000c101504 */
[----:B------:R-:W-:Y:S05]  /*0370*/  @P0 BRA `(.L_x_9) ;  /* 0xfffffffc00dc0947 */ /* 0x000fea000383ffff */
.L_x_8:
[----:B------:R-:W-:Y:S05]  /*0380*/  BSYNC.RECONVERGENT B0 ;  /* 0x0000000000007941 */ /* 0x000fea0003800200 */
.L_x_7:
[----:B------:R-:W-:Y:S05]  /*0390*/  @!P1 EXIT ;  /* 0x000000000000994d */ /* 0x000fea0003800000 */
.L_x_10:
[----:B--23--:R-:W-:-:S05]  /*03a0*/  IMAD.WIDE R14, R7, 0x4, R4 ;  /* 0x00000004070e7825 */ /* 0x00cfca00078e0204 */
[----:B0-----:R-:W2:Y:S01]  /*03b0*/  LDG.E R6, desc[UR4][R14.64] ;  /* 0x000000040e067981 */ /* 0x001ea2000c1e1900 */
[----:B------:R-:W-:-:S04]  /*03c0*/  IMAD.WIDE R16, R7, 0x2, R2 ;  /* 0x0000000207107825 */ /* 0x000fc800078e0202 */
[----:B------:R-:W-:Y:S01]  /*03d0*/  IMAD.WIDE R8, R0, 0x4, R14 ;  /* 0x0000000400087825 */ /* 0x000fe200078e020e */
[----:B--2---:R-:W-:-:S04]  /*03e0*/  F2FP.F16.F32.PACK_AB R6, RZ, R6 ;  /* 0x00000006ff06723e */ /* 0x004fc800000000ff */
[----:B------:R-:W-:-:S05]  /*03f0*/  PRMT R11, R6, 0x7610, R11 ;  /* 0x00007610060b7816 */ /* 0x000fca000000000b */
[----:B------:R0:W-:Y:S04]  /*0400*/  STG.E.U16 desc[UR4][R16.64], R11 ;  /* 0x0000000b10007986 */ /* 0x0001e8000c101504 */
[----:B------:R-:W2:Y:S01]  /*0410*/  LDG.E R6, desc[UR4][R8.64] ;  /* 0x0000000408067981 */ /* 0x000ea2000c1e1900 */
[----:B------:R-:W-:-:S04]  /*0420*/  IMAD.WIDE R12, R0, 0x4, R8 ;  /* 0x00000004000c7825 */ /* 0x000fc800078e0208 */
[----:B0-----:R-:W-:Y:S01]  /*0430*/  IMAD.WIDE R10, R0, 0x2, R16 ;  /* 0x00000002000a7825 */ /* 0x001fe200078e0210 */
        /* <DEDUP_REMOVED lines=10> */
[----:B------:R-:W-:-:S04]  /*04e0*/  LEA R7, R0, R7, 0x2 ;  /* 0x0000000700077211 */ /* 0x000fc800078e10ff */
[----:B------:R-:W-:Y:S01]  /*04f0*/  ISETP.GE.AND P0, PT, R7, UR6, PT ;  /* 0x0000000607007c0c */ /* 0x000fe2000bf06270 */
[----:B0-----:R-:W-:Y:S01]  /*0500*/  IMAD.WIDE R8, R0, 0x2, R14 ;  /* 0x0000000200087825 */ /* 0x001fe200078e020e */
[----:B--2---:R-:W-:-:S05]  /*0510*/  F2FP.F16.F32.PACK_AB R6, RZ, R16 ;  /* 0x00000010ff06723e */ /* 0x004fca00000000ff */
[----:B------:R0:W-:Y:S06]  /*0520*/  STG.E.U16 desc[UR4][R8.64], R6 ;  /* 0x0000000608007986 */ /* 0x0001ec000c101504 */
[----:B------:R-:W-:Y:S05]  /*0530*/  @!P0 BRA `(.L_x_10) ;  /* 0xfffffffc00988947 */ /* 0x000fea000383ffff */
[----:B------:R-:W-:Y:S05]  /*0540*/  EXIT ;  /* 0x000000000000794d */ /* 0x000fea0003800000 */
.L_x_11:
        /* <DEDUP_REMOVED lines=11> */
.L_x_14:


//--------------------- .nv.shared.reserved.0     --------------------------
	.section	.nv.shared.reserved.0,"aw",@nobits
	.weak		__nv_reservedSMEM_offset_0_alias
	.size		__nv_reservedSMEM_offset_0_alias, 0, 64
	.other		__nv_reservedSMEM_offset_0_alias,@"STO_CUDA_RESERVED_SHARED STV_DEFAULT"
__nv_reservedSMEM_offset_0_alias:
	.zero		0
	.zero		64


//--------------------- .nv.constant0._Z14compute_int8_4iPiS_S_ --------------------------
	.section	.nv.constant0._Z14compute_int8_4iPiS_S_,"a",@progbits
	.sectionflags	@""
	.align	4
.nv.constant0._Z14compute_int8_4iPiS_S_:
	.zero		928


//--------------------- .nv.constant0._Z13half2FloatVecP6__halfPfi --------------------------
	.section	.nv.constant0._Z13half2FloatVecP6__halfPfi,"a",@progbits
	.sectionflags	@""
	.align	4
.nv.constant0._Z13half2FloatVecP6__halfPfi:
	.zero		916


//--------------------- .nv.constant0._Z13float2HalfVecPfP6__halfi --------------------------
	.section	.nv.constant0._Z13float2HalfVecPfP6__halfi,"a",@progbits
	.sectionflags	@""
	.align	4
.nv.constant0._Z13float2HalfVecPfP6__halfi:
	.zero		916


//--------------------- SYMBOLS --------------------------

	.type		.nv.reservedSmem.offset0,@object
	.size		.nv.reservedSmem.offset0,0x4
